	.headerflags	@"EF_CUDA_TEXMODE_UNIFIED EF_CUDA_64BIT_ADDRESS EF_CUDA_ACCELERATORS EF_CUDA_SM90 EF_CUDA_VIRTUAL_SM(EF_CUDA_SM90)"
	.elftype	@"ET_EXEC"


//--------------------- .nv.info                  --------------------------
	.section	.nv.info,"",@"SHT_CUDA_INFO"
	.align	4


	//----- nvinfo : EIATTR_REGCOUNT
	.align		4
        /*0000*/ 	.byte	0x04, 0x2f
        /*0002*/ 	.short	(.L_1 - .L_0)
	.align		4
.L_0:
        /*0004*/ 	.word	index@(triton_poi_fused__softmax_1)
        /*0008*/ 	.word	0x0000001a


	//----- nvinfo : EIATTR_MIN_STACK_SIZE
	.align		4
.L_1:
        /*000c*/ 	.byte	0x04, 0x12
        /*000e*/ 	.short	(.L_3 - .L_2)
	.align		4
.L_2:
        /*0010*/ 	.word	index@($__internal_0_$__cuda_sm20_div_rn_f64_full)
        /*0014*/ 	.word	0x00000000


	//----- nvinfo : EIATTR_FRAME_SIZE
	.align		4
.L_3:
        /*0018*/ 	.byte	0x04, 0x11
        /*001a*/ 	.short	(.L_5 - .L_4)
	.align		4
.L_4:
        /*001c*/ 	.word	index@($__internal_0_$__cuda_sm20_div_rn_f64_full)
        /*0020*/ 	.word	0x00000000


	//----- nvinfo : EIATTR_MIN_STACK_SIZE
	.align		4
.L_5:
        /*0024*/ 	.byte	0x04, 0x12
        /*0026*/ 	.short	(.L_7 - .L_6)
	.align		4
.L_6:
        /*0028*/ 	.word	index@(triton_poi_fused__softmax_1)
        /*002c*/ 	.word	0x00000000


	//----- nvinfo : EIATTR_FRAME_SIZE
	.align		4
.L_7:
        /*0030*/ 	.byte	0x04, 0x11
        /*0032*/ 	.short	(.L_9 - .L_8)
	.align		4
.L_8:
        /*0034*/ 	.word	index@(triton_poi_fused__softmax_1)
        /*0038*/ 	.word	0x00000000


	//----- nvinfo : EIATTR_MIN_STACK_SIZE
	.align		4
.L_9:
        /*003c*/ 	.byte	0x04, 0x12
        /*003e*/ 	.short	(.L_11 - .L_10)
	.align		4
.L_10:
        /*0040*/ 	.word	index@(triton_poi_fused__softmax_1)
        /*0044*/ 	.word	0x00000000
.L_11:


//--------------------- .nv.info.triton_poi_fused__softmax_1 --------------------------
	.section	.nv.info.triton_poi_fused__softmax_1,"",@"SHT_CUDA_INFO"
	.sectionflags	@""
	.align	4


	//----- nvinfo : EIATTR_CUDA_API_VERSION
	.align		4
        /*0000*/ 	.byte	0x04, 0x37
        /*0002*/ 	.short	(.L_13 - .L_12)
.L_12:
        /*0004*/ 	.word	0x0000007c


	//----- nvinfo : EIATTR_KPARAM_INFO
	.align		4
.L_13:
        /*0008*/ 	.byte	0x04, 0x17
        /*000a*/ 	.short	(.L_15 - .L_14)
.L_14:
        /*000c*/ 	.word	0x00000000
        /*0010*/ 	.short	0x0002
        /*0012*/ 	.short	0x0010
        /*0014*/ 	.byte	0x00, 0xf0, 0x11, 0x00


	//----- nvinfo : EIATTR_KPARAM_INFO
	.align		4
.L_15:
        /*0018*/ 	.byte	0x04, 0x17
        /*001a*/ 	.short	(.L_17 - .L_16)
.L_16:
        /*001c*/ 	.word	0x00000000
        /*0020*/ 	.short	0x0001
        /*0022*/ 	.short	0x0008
        /*0024*/ 	.byte	0x00, 0xf4, 0x21, 0x00


	//----- nvinfo : EIATTR_KPARAM_INFO
	.align		4
.L_17:
        /*0028*/ 	.byte	0x04, 0x17
        /*002a*/ 	.short	(.L_19 - .L_18)
.L_18:
        /*002c*/ 	.word	0x00000000
        /*0030*/ 	.short	0x0000
        /*0032*/ 	.short	0x0000
        /*0034*/ 	.byte	0x00, 0xf4, 0x21, 0x00


	//----- nvinfo : EIATTR_SPARSE_MMA_MASK
	.align		4
.L_19:
        /*0038*/ 	.byte	0x03, 0x50
        /*003a*/ 	.short	0x8000


	//----- nvinfo : EIATTR_MAXREG_COUNT
	.align		4
        /*003c*/ 	.byte	0x03, 0x1b
        /*003e*/ 	.short	0x00ff


	//----- nvinfo : EIATTR_EXIT_INSTR_OFFSETS
	.align		4
        /*0040*/ 	.byte	0x04, 0x1c
        /*0042*/ 	.short	(.L_21 - .L_20)


	//   ....[0]....
.L_20:
        /*0044*/ 	.word	0x000002f0


	//   ....[1]....
        /*0048*/ 	.word	0x00000310


	//----- nvinfo : EIATTR_REQNTID
	.align		4
.L_21:
        /*004c*/ 	.byte	0x04, 0x10
        /*004e*/ 	.short	(.L_23 - .L_22)
.L_22:
        /*0050*/ 	.word	0x00000020
        /*0054*/ 	.word	0x00000001
        /*0058*/ 	.word	0x00000001


	//----- nvinfo : EIATTR_CRS_STACK_SIZE
	.align		4
.L_23:
        /*005c*/ 	.byte	0x04, 0x1e
        /*005e*/ 	.short	(.L_25 - .L_24)
.L_24:
        /*0060*/ 	.word	0x00000000


	//----- nvinfo : EIATTR_CBANK_PARAM_SIZE
	.align		4
.L_25:
        /*0064*/ 	.byte	0x03, 0x19
        /*0066*/ 	.short	0x0014


	//----- nvinfo : EIATTR_PARAM_CBANK
	.align		4
        /*0068*/ 	.byte	0x04, 0x0a
        /*006a*/ 	.short	(.L_27 - .L_26)
	.align		4
.L_26:
        /*006c*/ 	.word	index@(.nv.constant0.triton_poi_fused__softmax_1)
        /*0070*/ 	.short	0x0210
        /*0072*/ 	.short	0x0014


	//----- nvinfo : EIATTR_SW_WAR
	.align		4
.L_27:
        /*0074*/ 	.byte	0x04, 0x36
        /*0076*/ 	.short	(.L_29 - .L_28)
.L_28:
        /*0078*/ 	.word	0x00000008
.L_29:


//--------------------- .nv.callgraph             --------------------------
	.section	.nv.callgraph,"",@"SHT_CUDA_CALLGRAPH"
	.align	4
	.sectionentsize	8
	.align		4
        /*0000*/ 	.word	0x00000000
	.align		4
        /*0004*/ 	.word	0xffffffff
	.align		4
        /*0008*/ 	.word	0x00000000
	.align		4
        /*000c*/ 	.word	0xfffffffe
	.align		4
        /*0010*/ 	.word	0x00000000
	.align		4
        /*0014*/ 	.word	0xfffffffd
	.align		4
        /*0018*/ 	.word	0x00000000
	.align		4
        /*001c*/ 	.word	0xfffffffc


//--------------------- .text.triton_poi_fused__softmax_1 --------------------------
	.section	.text.triton_poi_fused__softmax_1,"ax",@progbits
	.align	128
        .global         triton_poi_fused__softmax_1
        .type           triton_poi_fused__softmax_1,@function
        .size           triton_poi_fused__softmax_1,(.L_x_8 - triton_poi_fused__softmax_1)
        .other          triton_poi_fused__softmax_1,@"STO_CUDA_ENTRY STV_DEFAULT"
triton_poi_fused__softmax_1:
.text.triton_poi_fused__softmax_1:
[----:B------:R-:W0:Y:S02]  /*0000*/  LDC R1, c[0x0][0x28] ;  /* 0x00000a00ff017b82 */ /* 0x000e240000000800 */
[----:B------:R-:W1:Y:S01]  /*0010*/  LDC.64 R8, c[0x0][0x210] ;  /* 0x00008400ff087b82 */ /* 0x000e620000000a00 */
[----:B------:R-:W-:Y:S01]  /*0020*/  ULDC.64 UR4, c[0x0][0x208] ;  /* 0x0000820000047ab9 */ /* 0x000fe20000000a00 */
[----:B------:R-:W2:Y:S01]  /*0030*/  S2R R0, SR_TID.X ;  /* 0x0000000000007919 */ /* 0x000ea20000002100 */
[----:B------:R-:W3:Y:S05]  /*0040*/  S2R R5, SR_CTAID.X ;  /* 0x0000000000057919 */ /* 0x000eea0000002500 */
[----:B------:R-:W4:Y:S01]  /*0050*/  LDC.64 R2, c[0x0][0x210] ;  /* 0x00008400ff027b82 */ /* 0x000f220000000a00 */
[----:B-1----:R-:W5:Y:S04]  /*0060*/  LDG.E.64 R10, desc[UR4][R8.64] ;  /* 0x00000004080a7981 */ /* 0x002f68000c1e1b00 */
[----:B------:R-:W5:Y:S04]  /*0070*/  LDG.E.64 R12, desc[UR4][R8.64+0x8] ;  /* 0x00000804080c7981 */ /* 0x000f68000c1e1b00 */
[----:B------:R-:W5:Y:S04]  /*0080*/  LDG.E.64 R14, desc[UR4][R8.64+0x10] ;  /* 0x00001004080e7981 */ /* 0x000f68000c1e1b00 */
[----:B------:R1:W5:Y:S01]  /*0090*/  LDG.E.64 R16, desc[UR4][R8.64+0x18] ;  /* 0x0000180408107981 */ /* 0x000362000c1e1b00 */
[----:B--2---:R-:W-:-:S02]  /*00a0*/  LOP3.LUT R4, R0, 0x3, RZ, 0xc0, !PT ;  /* 0x0000000300047812 */ /* 0x004fc400078ec0ff */
[----:B------:R-:W-:-:S03]  /*00b0*/  CS2R R6, SRZ ;  /* 0x0000000000067805 */ /* 0x000fc6000001ff00 */
[----:B---3--:R-:W-:-:S04]  /*00c0*/  IMAD R4, R5, 0x4, R4 ;  /* 0x0000000405047824 */ /* 0x008fc800078e0204 */
[C---:B----4-:R-:W-:Y:S01]  /*00d0*/  IMAD.WIDE R2, R4.reuse, 0x8, R2 ;  /* 0x0000000804027825 */ /* 0x050fe200078e0202 */
[----:B------:R-:W-:-:S13]  /*00e0*/  ISETP.GE.AND P0, PT, R4, 0x4, PT ;  /* 0x000000040400780c */ /* 0x000fda0003f06270 */
[----:B------:R-:W2:Y:S01]  /*00f0*/  @!P0 LDG.E.64 R6, desc[UR4][R2.64] ;  /* 0x0000000402068981 */ /* 0x000ea2000c1e1b00 */
[----:B-1----:R-:W-:Y:S01]  /*0100*/  IMAD.MOV.U32 R8, RZ, RZ, 0x1 ;  /* 0x00000001ff087424 */ /* 0x002fe200078e00ff */
[----:B------:R-:W-:Y:S01]  /*0110*/  BSSY B0, `(.L_x_0) ;  /* 0x0000019000007945 */ /* 0x000fe20003800000 */
[----:B-----5:R-:W-:-:S08]  /*0120*/  DADD R10, R10, R12 ;  /* 0x000000000a0a7229 */ /* 0x020fd0000000000c */
[----:B------:R-:W-:-:S08]  /*0130*/  DADD R10, R14, R10 ;  /* 0x000000000e0a7229 */ /* 0x000fd0000000000a */
[----:B------:R-:W-:-:S06]  /*0140*/  DADD R16, R16, R10 ;  /* 0x0000000010107229 */ /* 0x000fcc000000000a */
[----:B------:R-:W1:Y:S01]  /*0150*/  MUFU.RCP64H R9, R17 ;  /* 0x0000001100097308 */ /* 0x000e620000001800 */
[----:B--2---:R-:W-:Y:S01]  /*0160*/  FSETP.GEU.AND P1, PT, |R7|, 6.5827683646048100446e-37, PT ;  /* 0x036000000700780b */ /* 0x004fe20003f2e200 */
[----:B-1----:R-:W-:-:S08]  /*0170*/  DFMA R10, -R16, R8, 1 ;  /* 0x3ff00000100a742b */ /* 0x002fd00000000108 */
[----:B------:R-:W-:-:S08]  /*0180*/  DFMA R10, R10, R10, R10 ;  /* 0x0000000a0a0a722b */ /* 0x000fd0000000000a */
[----:B------:R-:W-:-:S08]  /*0190*/  DFMA R10, R8, R10, R8 ;  /* 0x0000000a080a722b */ /* 0x000fd00000000008 */
[----:B------:R-:W-:-:S08]  /*01a0*/  DFMA R8, -R16, R10, 1 ;  /* 0x3ff000001008742b */ /* 0x000fd0000000010a */
[----:B------:R-:W-:Y:S01]  /*01b0*/  DFMA R8, R10, R8, R10 ;  /* 0x000000080a08722b */ /* 0x000fe2000000000a */
[----:B------:R-:W-:Y:S02]  /*01c0*/  IMAD.MOV.U32 R10, RZ, RZ, R6 ;  /* 0x000000ffff0a7224 */ /* 0x000fe400078e0006 */
[----:B------:R-:W-:-:S06]  /*01d0*/  IMAD.MOV.U32 R11, RZ, RZ, R7 ;  /* 0x000000ffff0b7224 */ /* 0x000fcc00078e0007 */
[----:B------:R-:W-:-:S08]  /*01e0*/  DMUL R2, R8, R10 ;  /* 0x0000000a08027228 */ /* 0x000fd00000000000 */
[----:B------:R-:W-:-:S08]  /*01f0*/  DFMA R10, -R16, R2, R10 ;  /* 0x00000002100a722b */ /* 0x000fd0000000010a */
[----:B------:R-:W-:-:S10]  /*0200*/  DFMA R2, R8, R10, R2 ;  /* 0x0000000a0802722b */ /* 0x000fd40000000002 */
[----:B------:R-:W-:-:S05]  /*0210*/  FFMA R5, RZ, R17, R3 ;  /* 0x00000011ff057223 */ /* 0x000fca0000000003 */
[----:B------:R-:W-:-:S13]  /*0220*/  FSETP.GT.AND P0, PT, |R5|, 1.469367938527859385e-39, PT ;  /* 0x001000000500780b */ /* 0x000fda0003f04200 */
[----:B------:R-:W-:Y:S05]  /*0230*/  @P0 BRA P1, `(.L_x_1) ;  /* 0x0000000000180947 */ /* 0x000fea0000800000 */
[----:B------:R-:W-:Y:S01]  /*0240*/  IMAD.MOV.U32 R10, RZ, RZ, R6 ;  /* 0x000000ffff0a7224 */ /* 0x000fe200078e0006 */
[----:B------:R-:W-:Y:S01]  /*0250*/  MOV R2, 0x280 ;  /* 0x0000028000027802 */ /* 0x000fe20000000f00 */
[----:B------:R-:W-:-:S07]  /*0260*/  IMAD.MOV.U32 R11, RZ, RZ, R7 ;  /* 0x000000ffff0b7224 */ /* 0x000fce00078e0007 */
[----:B0-----:R-:W-:Y:S05]  /*0270*/  CALL.REL.NOINC `($__internal_0_$__cuda_sm20_div_rn_f64_full) ;  /* 0x0000000000287944 */ /* 0x001fea0003c00000 */
[----:B------:R-:W-:Y:S02]  /*0280*/  IMAD.MOV.U32 R2, RZ, RZ, R14 ;  /* 0x000000ffff027224 */ /* 0x000fe400078e000e */
[----:B------:R-:W-:-:S07]  /*0290*/  IMAD.MOV.U32 R3, RZ, RZ, R15 ;  /* 0x000000ffff037224 */ /* 0x000fce00078e000f */
.L_x_1:
[----:B------:R-:W-:Y:S05]  /*02a0*/  BSYNC B0 ;  /* 0x0000000000007941 */ /* 0x000fea0003800000 */
.L_x_0:
[----:B------:R-:W1:Y:S01]  /*02b0*/  LDC.64 R6, c[0x0][0x218] ;  /* 0x00008600ff067b82 */ /* 0x000e620000000a00 */
[----:B------:R-:W-:-:S04]  /*02c0*/  LOP3.LUT P0, RZ, R0, 0x1c, RZ, 0xc0, !PT ;  /* 0x0000001c00ff7812 */ /* 0x000fc8000780c0ff */
[C---:B------:R-:W-:Y:S01]  /*02d0*/  ISETP.LT.AND P0, PT, R4.reuse, 0x4, !P0 ;  /* 0x000000040400780c */ /* 0x040fe20004701270 */
[----:B-1----:R-:W-:-:S12]  /*02e0*/  IMAD.WIDE R4, R4, 0x8, R6 ;  /* 0x0000000804047825 */ /* 0x002fd800078e0206 */
[----:B------:R-:W-:Y:S05]  /*02f0*/  @!P0 EXIT ;  /* 0x000000000000894d */ /* 0x000fea0003800000 */
[----:B------:R-:W-:Y:S01]  /*0300*/  STG.E.64 desc[UR4][R4.64], R2 ;  /* 0x0000000204007986 */ /* 0x000fe2000c101b04 */
[----:B------:R-:W-:Y:S05]  /*0310*/  EXIT ;  /* 0x000000000000794d */ /* 0x000fea0003800000 */
        .weak           $__internal_0_$__cuda_sm20_div_rn_f64_full
        .type           $__internal_0_$__cuda_sm20_div_rn_f64_full,@function
        .size           $__internal_0_$__cuda_sm20_div_rn_f64_full,(.L_x_8 - $__internal_0_$__cuda_sm20_div_rn_f64_full)
$__internal_0_$__cuda_sm20_div_rn_f64_full:
[C---:B------:R-:W-:Y:S01]  /*0320*/  FSETP.GEU.AND P0, PT, |R17|.reuse, 1.469367938527859385e-39, PT ;  /* 0x001000001100780b */ /* 0x040fe20003f0e200 */
[--C-:B------:R-:W-:Y:S01]  /*0330*/  IMAD.MOV.U32 R6, RZ, RZ, R16.reuse ;  /* 0x000000ffff067224 */ /* 0x100fe200078e0010 */
[----:B------:R-:W-:Y:S01]  /*0340*/  LOP3.LUT R8, R17, 0x800fffff, RZ, 0xc0, !PT ;  /* 0x800fffff11087812 */ /* 0x000fe200078ec0ff */
[----:B------:R-:W-:Y:S01]  /*0350*/  IMAD.MOV.U32 R7, RZ, RZ, R17 ;  /* 0x000000ffff077224 */ /* 0x000fe200078e0011 */
[C---:B------:R-:W-:Y:S01]  /*0360*/  FSETP.GEU.AND P2, PT, |R11|.reuse, 1.469367938527859385e-39, PT ;  /* 0x001000000b00780b */ /* 0x040fe20003f4e200 */
[----:B------:R-:W-:Y:S01]  /*0370*/  IMAD.MOV.U32 R12, RZ, RZ, 0x1 ;  /* 0x00000001ff0c7424 */ /* 0x000fe200078e00ff */
[----:B------:R-:W-:Y:S01]  /*0380*/  LOP3.LUT R9, R8, 0x3ff00000, RZ, 0xfc, !PT ;  /* 0x3ff0000008097812 */ /* 0x000fe200078efcff */
[----:B------:R-:W-:Y:S01]  /*0390*/  IMAD.MOV.U32 R8, RZ, RZ, R16 ;  /* 0x000000ffff087224 */ /* 0x000fe200078e0010 */
[----:B------:R-:W-:Y:S01]  /*03a0*/  LOP3.LUT R22, R11, 0x7ff00000, RZ, 0xc0, !PT ;  /* 0x7ff000000b167812 */ /* 0x000fe200078ec0ff */
[----:B------:R-:W-:Y:S01]  /*03b0*/  IMAD.MOV.U32 R21, RZ, RZ, 0x1ca00000 ;  /* 0x1ca00000ff157424 */ /* 0x000fe200078e00ff */
[----:B------:R-:W-:Y:S01]  /*03c0*/  LOP3.LUT R3, R17, 0x7ff00000, RZ, 0xc0, !PT ;  /* 0x7ff0000011037812 */ /* 0x000fe200078ec0ff */
[----:B------:R-:W-:Y:S02]  /*03d0*/  BSSY B1, `(.L_x_2) ;  /* 0x0000050000017945 */ /* 0x000fe40003800000 */
[----:B------:R-:W-:Y:S01]  /*03e0*/  @!P0 DMUL R8, R6, 8.98846567431157953865e+307 ;  /* 0x7fe0000006088828 */ /* 0x000fe20000000000 */
[----:B------:R-:W-:Y:S01]  /*03f0*/  ISETP.GE.U32.AND P1, PT, R22, R3, PT ;  /* 0x000000031600720c */ /* 0x000fe20003f26070 */
[----:B------:R-:W-:-:S02]  /*0400*/  IMAD.MOV.U32 R20, RZ, RZ, R22 ;  /* 0x000000ffff147224 */ /* 0x000fc400078e0016 */
[----:B------:R-:W-:Y:S02]  /*0410*/  @!P2 LOP3.LUT R5, R7, 0x7ff00000, RZ, 0xc0, !PT ;  /* 0x7ff000000705a812 */ /* 0x000fe400078ec0ff */
[----:B------:R-:W0:Y:S02]  /*0420*/  MUFU.RCP64H R13, R9 ;  /* 0x00000009000d7308 */ /* 0x000e240000001800 */
[----:B------:R-:W-:Y:S02]  /*0430*/  @!P2 ISETP.GE.U32.AND P3, PT, R22, R5, PT ;  /* 0x000000051600a20c */ /* 0x000fe40003f66070 */
[----:B------:R-:W-:Y:S02]  /*0440*/  @!P0 LOP3.LUT R3, R9, 0x7ff00000, RZ, 0xc0, !PT ;  /* 0x7ff0000009038812 */ /* 0x000fe400078ec0ff */
[----:B------:R-:W-:-:S03]  /*0450*/  @!P2 SEL R5, R21, 0x63400000, !P3 ;  /* 0x634000001505a807 */ /* 0x000fc60005800000 */
[----:B------:R-:W-:Y:S01]  /*0460*/  VIADD R23, R3, 0xffffffff ;  /* 0xffffffff03177836 */ /* 0x000fe20000000000 */
[----:B------:R-:W-:Y:S01]  /*0470*/  @!P2 LOP3.LUT R5, R5, 0x80000000, R11, 0xf8, !PT ;  /* 0x800000000505a812 */ /* 0x000fe200078ef80b */
[----:B0-----:R-:W-:-:S08]  /*0480*/  DFMA R14, R12, -R8, 1 ;  /* 0x3ff000000c0e742b */ /* 0x001fd00000000808 */
[----:B------:R-:W-:-:S08]  /*0490*/  DFMA R14, R14, R14, R14 ;  /* 0x0000000e0e0e722b */ /* 0x000fd0000000000e */
[----:B------:R-:W-:Y:S01]  /*04a0*/  DFMA R16, R12, R14, R12 ;  /* 0x0000000e0c10722b */ /* 0x000fe2000000000c */
[----:B------:R-:W-:Y:S01]  /*04b0*/  SEL R13, R21, 0x63400000, !P1 ;  /* 0x63400000150d7807 */ /* 0x000fe20004800000 */
[----:B------:R-:W-:Y:S01]  /*04c0*/  IMAD.MOV.U32 R12, RZ, RZ, R10 ;  /* 0x000000ffff0c7224 */ /* 0x000fe200078e000a */
[----:B------:R-:W-:Y:S01]  /*04d0*/  @!P2 LOP3.LUT R15, R5, 0x100000, RZ, 0xfc, !PT ;  /* 0x00100000050fa812 */ /* 0x000fe200078efcff */
[----:B------:R-:W-:Y:S01]  /*04e0*/  @!P2 IMAD.MOV.U32 R14, RZ, RZ, RZ ;  /* 0x000000ffff0ea224 */ /* 0x000fe200078e00ff */
[----:B------:R-:W-:-:S03]  /*04f0*/  LOP3.LUT R13, R13, 0x800fffff, R11, 0xf8, !PT ;  /* 0x800fffff0d0d7812 */ /* 0x000fc600078ef80b */
[----:B------:R-:W-:-:S03]  /*0500*/  DFMA R18, R16, -R8, 1 ;  /* 0x3ff000001012742b */ /* 0x000fc60000000808 */
[----:B------:R-:W-:-:S05]  /*0510*/  @!P2 DFMA R12, R12, 2, -R14 ;  /* 0x400000000c0ca82b */ /* 0x000fca000000080e */
[----:B------:R-:W-:-:S05]  /*0520*/  DFMA R18, R16, R18, R16 ;  /* 0x000000121012722b */ /* 0x000fca0000000010 */
[----:B------:R-:W-:-:S03]  /*0530*/  @!P2 LOP3.LUT R20, R13, 0x7ff00000, RZ, 0xc0, !PT ;  /* 0x7ff000000d14a812 */ /* 0x000fc600078ec0ff */
[----:B------:R-:W-:Y:S02]  /*0540*/  DMUL R14, R18, R12 ;  /* 0x0000000c120e7228 */ /* 0x000fe40000000000 */
[----:B------:R-:W-:-:S05]  /*0550*/  VIADD R5, R20, 0xffffffff ;  /* 0xffffffff14057836 */ /* 0x000fca0000000000 */
[----:B------:R-:W-:Y:S01]  /*0560*/  ISETP.GT.U32.AND P0, PT, R5, 0x7feffffe, PT ;  /* 0x7feffffe0500780c */ /* 0x000fe20003f04070 */
[----:B------:R-:W-:-:S03]  /*0570*/  DFMA R16, R14, -R8, R12 ;  /* 0x800000080e10722b */ /* 0x000fc6000000000c */
[----:B------:R-:W-:-:S05]  /*0580*/  ISETP.GT.U32.OR P0, PT, R23, 0x7feffffe, P0 ;  /* 0x7feffffe1700780c */ /* 0x000fca0000704470 */
[----:B------:R-:W-:-:S08]  /*0590*/  DFMA R16, R18, R16, R14 ;  /* 0x000000101210722b */ /* 0x000fd0000000000e */
[----:B------:R-:W-:Y:S05]  /*05a0*/  @P0 BRA `(.L_x_3) ;  /* 0x0000000000740947 */ /* 0x000fea0003800000 */
[----:B------:R-:W-:Y:S01]  /*05b0*/  LOP3.LUT R5, R7, 0x7ff00000, RZ, 0xc0, !PT ;  /* 0x7ff0000007057812 */ /* 0x000fe200078ec0ff */
[----:B------:R-:W-:-:S03]  /*05c0*/  UMOV UR6, 0xb9600000 ;  /* 0xb960000000067882 */ /* 0x000fc60000000000 */
[----:B------:R-:W-:Y:S01]  /*05d0*/  ISETP.GE.U32.AND P0, PT, R22, R5, PT ;  /* 0x000000051600720c */ /* 0x000fe20003f06070 */
[----:B------:R-:W-:-:S03]  /*05e0*/  IMAD.MOV R3, RZ, RZ, -R5 ;  /* 0x000000ffff037224 */ /* 0x000fc600078e0a05 */
[----:B------:R-:W-:Y:S02]  /*05f0*/  SEL R10, R21, 0x63400000, !P0 ;  /* 0x63400000150a7807 */ /* 0x000fe40004000000 */
[----:B------:R-:W-:-:S04]  /*0600*/  VIADDMNMX R3, R22, R3, UR6, !PT ;  /* 0x0000000616037e46 */ /* 0x000fc8000f800103 */
[----:B------:R-:W-:-:S05]  /*0610*/  VIMNMX R3, R3, 0x46a00000, PT ;  /* 0x46a0000003037848 */ /* 0x000fca0003fe0100 */
[----:B------:R-:W-:Y:S02]  /*0620*/  IMAD.IADD R5, R3, 0x1, -R10 ;  /* 0x0000000103057824 */ /* 0x000fe400078e0a0a */
[----:B------:R-:W-:Y:S02]  /*0630*/  IMAD.MOV.U32 R10, RZ, RZ, RZ ;  /* 0x000000ffff0a7224 */ /* 0x000fe400078e00ff */
[----:B------:R-:W-:-:S06]  /*0640*/  VIADD R11, R5, 0x7fe00000 ;  /* 0x7fe00000050b7836 */ /* 0x000fcc0000000000 */
[----:B------:R-:W-:-:S10]  /*0650*/  DMUL R14, R16, R10 ;  /* 0x0000000a100e7228 */ /* 0x000fd40000000000 */
[----:B------:R-:W-:-:S13]  /*0660*/  FSETP.GTU.AND P0, PT, |R15|, 1.469367938527859385e-39, PT ;  /* 0x001000000f00780b */ /* 0x000fda0003f0c200 */
[----:B------:R-:W-:Y:S05]  /*0670*/  @P0 BRA `(.L_x_4) ;  /* 0x0000000000940947 */ /* 0x000fea0003800000 */
[----:B------:R-:W-:Y:S01]  /*0680*/  DFMA R8, R16, -R8, R12 ;  /* 0x800000081008722b */ /* 0x000fe2000000000c */
[----:B------:R-:W-:-:S09]  /*0690*/  IMAD.MOV.U32 R10, RZ, RZ, RZ ;  /* 0x000000ffff0a7224 */ /* 0x000fd200078e00ff */
[----:B------:R-:W-:Y:S02]  /*06a0*/  FSETP.NEU.AND P0, PT, R9, RZ, PT ;  /* 0x000000ff0900720b */ /* 0x000fe40003f0d000 */
[----:B------:R-:W-:-:S04]  /*06b0*/  LOP3.LUT R3, R9, 0x80000000, R7, 0x48, !PT ;  /* 0x8000000009037812 */ /* 0x000fc800078e4807 */
[----:B------:R-:W-:-:S07]  /*06c0*/  LOP3.LUT R11, R3, R11, RZ, 0xfc, !PT ;  /* 0x0000000b030b7212 */ /* 0x000fce00078efcff */
[----:B------:R-:W-:Y:S05]  /*06d0*/  @!P0 BRA `(.L_x_4) ;  /* 0x00000000007c8947 */ /* 0x000fea0003800000 */
[----:B------:R-:W-:Y:S01]  /*06e0*/  IMAD.MOV R7, RZ, RZ, -R5 ;  /* 0x000000ffff077224 */ /* 0x000fe200078e0a05 */
[----:B------:R-:W-:Y:S01]  /*06f0*/  DMUL.RP R10, R16, R10 ;  /* 0x0000000a100a7228 */ /* 0x000fe20000008000 */
[----:B------:R-:W-:Y:S01]  /*0700*/  IMAD.MOV.U32 R6, RZ, RZ, RZ ;  /* 0x000000ffff067224 */ /* 0x000fe200078e00ff */
[----:B------:R-:W-:-:S05]  /*0710*/  IADD3 R5, -R5, -0x43300000, RZ ;  /* 0xbcd0000005057810 */ /* 0x000fca0007ffe1ff */
[----:B------:R-:W-:-:S03]  /*0720*/  DFMA R6, R14, -R6, R16 ;  /* 0x800000060e06722b */ /* 0x000fc60000000010 */
[----:B------:R-:W-:-:S07]  /*0730*/  LOP3.LUT R3, R11, R3, RZ, 0x3c, !PT ;  /* 0x000000030b037212 */ /* 0x000fce00078e3cff */
[----:B------:R-:W-:-:S04]  /*0740*/  FSETP.NEU.AND P0, PT, |R7|, R5, PT ;  /* 0x000000050700720b */ /* 0x000fc80003f0d200 */
[----:B------:R-:W-:Y:S02]  /*0750*/  FSEL R14, R10, R14, !P0 ;  /* 0x0000000e0a0e7208 */ /* 0x000fe40004000000 */
[----:B------:R-:W-:Y:S01]  /*0760*/  FSEL R15, R3, R15, !P0 ;  /* 0x0000000f030f7208 */ /* 0x000fe20004000000 */
[----:B------:R-:W-:Y:S06]  /*0770*/  BRA `(.L_x_4) ;  /* 0x0000000000547947 */ /* 0x000fec0003800000 */
.L_x_3:
[----:B------:R-:W-:-:S14]  /*0780*/  DSETP.NAN.AND P0, PT, R10, R10, PT ;  /* 0x0000000a0a00722a */ /* 0x000fdc0003f08000 */
[----:B------:R-:W-:Y:S05]  /*0790*/  @P0 BRA `(.L_x_5) ;  /* 0x0000000000440947 */ /* 0x000fea0003800000 */
[----:B------:R-:W-:-:S14]  /*07a0*/  DSETP.NAN.AND P0, PT, R6, R6, PT ;  /* 0x000000060600722a */ /* 0x000fdc0003f08000 */
[----:B------:R-:W-:Y:S05]  /*07b0*/  @P0 BRA `(.L_x_6) ;  /* 0x0000000000300947 */ /* 0x000fea0003800000 */
[----:B------:R-:W-:Y:S01]  /*07c0*/  ISETP.NE.AND P0, PT, R20, R3, PT ;  /* 0x000000031400720c */ /* 0x000fe20003f05270 */
[----:B------:R-:W-:Y:S02]  /*07d0*/  IMAD.MOV.U32 R14, RZ, RZ, 0x0 ;  /* 0x00000000ff0e7424 */ /* 0x000fe400078e00ff */
[----:B------:R-:W-:-:S10]  /*07e0*/  IMAD.MOV.U32 R15, RZ, RZ, -0x80000 ;  /* 0xfff80000ff0f7424 */ /* 0x000fd400078e00ff */
[----:B------:R-:W-:Y:S05]  /*07f0*/  @!P0 BRA `(.L_x_4) ;  /* 0x0000000000348947 */ /* 0x000fea0003800000 */
[----:B------:R-:W-:Y:S02]  /*0800*/  ISETP.NE.AND P0, PT, R20, 0x7ff00000, PT ;  /* 0x7ff000001400780c */ /* 0x000fe40003f05270 */
[----:B------:R-:W-:Y:S02]  /*0810*/  LOP3.LUT R15, R11, 0x80000000, R7, 0x48, !PT ;  /* 0x800000000b0f7812 */ /* 0x000fe400078e4807 */
[----:B------:R-:W-:-:S13]  /*0820*/  ISETP.EQ.OR P0, PT, R3, RZ, !P0 ;  /* 0x000000ff0300720c */ /* 0x000fda0004702670 */
[----:B------:R-:W-:Y:S01]  /*0830*/  @P0 LOP3.LUT R3, R15, 0x7ff00000, RZ, 0xfc, !PT ;  /* 0x7ff000000f030812 */ /* 0x000fe200078efcff */
[----:B------:R-:W-:Y:S02]  /*0840*/  @!P0 IMAD.MOV.U32 R14, RZ, RZ, RZ ;  /* 0x000000ffff0e8224 */ /* 0x000fe400078e00ff */
[----:B------:R-:W-:Y:S02]  /*0850*/  @P0 IMAD.MOV.U32 R14, RZ, RZ, RZ ;  /* 0x000000ffff0e0224 */ /* 0x000fe400078e00ff */
[----:B------:R-:W-:Y:S01]  /*0860*/  @P0 IMAD.MOV.U32 R15, RZ, RZ, R3 ;  /* 0x000000ffff0f0224 */ /* 0x000fe200078e0003 */
[----:B------:R-:W-:Y:S06]  /*0870*/  BRA `(.L_x_4) ;  /* 0x0000000000147947 */ /* 0x000fec0003800000 */
.L_x_6:
[----:B------:R-:W-:Y:S01]  /*0880*/  LOP3.LUT R15, R7, 0x80000, RZ, 0xfc, !PT ;  /* 0x00080000070f7812 */ /* 0x000fe200078efcff */
[----:B------:R-:W-:Y:S01]  /*0890*/  IMAD.MOV.U32 R14, RZ, RZ, R6 ;  /* 0x000000ffff0e7224 */ /* 0x000fe200078e0006 */
[----:B------:R-:W-:Y:S06]  /*08a0*/  BRA `(.L_x_4) ;  /* 0x0000000000087947 */ /* 0x000fec0003800000 */
.L_x_5:
[----:B------:R-:W-:Y:S01]  /*08b0*/  LOP3.LUT R15, R11, 0x80000, RZ, 0xfc, !PT ;  /* 0x000800000b0f7812 */ /* 0x000fe200078efcff */
[----:B------:R-:W-:-:S07]  /*08c0*/  IMAD.MOV.U32 R14, RZ, RZ, R10 ;  /* 0x000000ffff0e7224 */ /* 0x000fce00078e000a */
.L_x_4:
[----:B------:R-:W-:Y:S05]  /*08d0*/  BSYNC B1 ;  /* 0x0000000000017941 */ /* 0x000fea0003800000 */
.L_x_2:
[----:B------:R-:W-:-:S04]  /*08e0*/  IMAD.MOV.U32 R3, RZ, RZ, 0x0 ;  /* 0x00000000ff037424 */ /* 0x000fc800078e00ff */
[----:B------:R-:W-:Y:S05]  /*08f0*/  RET.REL.NODEC R2 `(triton_poi_fused__softmax_1) ;  /* 0xfffffff402c07950 */ /* 0x000fea0003c3ffff */
.L_x_7:
[----:B------:R-:W-:-:S00]  /*0900*/  BRA `(.L_x_7) ;  /* 0xfffffffc00fc7947 */ /* 0x000fc0000383ffff */
[----:B------:R-:W-:-:S00]  /*0910*/  NOP ;  /* 0x0000000000007918 */ /* 0x000fc00000000000 */
        /* <DEDUP_REMOVED lines=14> */
.L_x_8:


//--------------------- .nv.constant0.triton_poi_fused__softmax_1 --------------------------
	.section	.nv.constant0.triton_poi_fused__softmax_1,"a",@progbits
	.sectionflags	@""
	.align	4
.nv.constant0.triton_poi_fused__softmax_1:
	.zero		548
